	.headerflags	@"EF_CUDA_TEXMODE_UNIFIED EF_CUDA_64BIT_ADDRESS EF_CUDA_ACCELERATORS EF_CUDA_SM90 EF_CUDA_VIRTUAL_SM(EF_CUDA_SM90)"
	.elftype	@"ET_EXEC"


//--------------------- .nv.info                  --------------------------
	.section	.nv.info,"",@"SHT_CUDA_INFO"
	.align	4


	//----- nvinfo : EIATTR_REGCOUNT
	.align		4
        /*0000*/ 	.byte	0x04, 0x2f
        /*0002*/ 	.short	(.L_3 - .L_2)
	.align		4
.L_2:
        /*0004*/ 	.word	index@(triton_poi_fused__native_batch_norm_legit_no_training_relu_17)
        /*0008*/ 	.word	0x00000020


	//----- nvinfo : EIATTR_MIN_STACK_SIZE
	.align		4
.L_3:
        /*000c*/ 	.byte	0x04, 0x12
        /*000e*/ 	.short	(.L_5 - .L_4)
	.align		4
.L_4:
        /*0010*/ 	.word	index@(triton_poi_fused__native_batch_norm_legit_no_training_relu_17)
        /*0014*/ 	.word	0x00000000


	//----- nvinfo : EIATTR_FRAME_SIZE
	.align		4
.L_5:
        /*0018*/ 	.byte	0x04, 0x11
        /*001a*/ 	.short	(.L_7 - .L_6)
	.align		4
.L_6:
        /*001c*/ 	.word	index@(triton_poi_fused__native_batch_norm_legit_no_training_relu_17)
        /*0020*/ 	.word	0x00000000


	//----- nvinfo : EIATTR_MIN_STACK_SIZE
	.align		4
.L_7:
        /*0024*/ 	.byte	0x04, 0x12
        /*0026*/ 	.short	(.L_9 - .L_8)
	.align		4
.L_8:
        /*0028*/ 	.word	index@(triton_poi_fused__native_batch_norm_legit_no_training_relu_17)
        /*002c*/ 	.word	0x00000000
.L_9:


//--------------------- .nv.info.triton_poi_fused__native_batch_norm_legit_no_training_relu_17 --------------------------
	.section	.nv.info.triton_poi_fused__native_batch_norm_legit_no_training_relu_17,"",@"SHT_CUDA_INFO"
	.sectionflags	@""
	.align	4


	//----- nvinfo : EIATTR_CUDA_API_VERSION
	.align		4
        /*0000*/ 	.byte	0x04, 0x37
        /*0002*/ 	.short	(.L_11 - .L_10)
.L_10:
        /*0004*/ 	.word	0x0000007c


	//----- nvinfo : EIATTR_KPARAM_INFO
	.align		4
.L_11:
        /*0008*/ 	.byte	0x04, 0x17
        /*000a*/ 	.short	(.L_13 - .L_12)
.L_12:
        /*000c*/ 	.word	0x00000000
        /*0010*/ 	.short	0x0006
        /*0012*/ 	.short	0x0030
        /*0014*/ 	.byte	0x00, 0xf0, 0x11, 0x00


	//----- nvinfo : EIATTR_KPARAM_INFO
	.align		4
.L_13:
        /*0018*/ 	.byte	0x04, 0x17
        /*001a*/ 	.short	(.L_15 - .L_14)
.L_14:
        /*001c*/ 	.word	0x00000000
        /*0020*/ 	.short	0x0005
        /*0022*/ 	.short	0x0028
        /*0024*/ 	.byte	0x00, 0xf4, 0x21, 0x00


	//----- nvinfo : EIATTR_KPARAM_INFO
	.align		4
.L_15:
        /*0028*/ 	.byte	0x04, 0x17
        /*002a*/ 	.short	(.L_17 - .L_16)
.L_16:
        /*002c*/ 	.word	0x00000000
        /*0030*/ 	.short	0x0004
        /*0032*/ 	.short	0x0020
        /*0034*/ 	.byte	0x00, 0xf4, 0x21, 0x00


	//----- nvinfo : EIATTR_KPARAM_INFO
	.align		4
.L_17:
        /*0038*/ 	.byte	0x04, 0x17
        /*003a*/ 	.short	(.L_19 - .L_18)
.L_18:
        /*003c*/ 	.word	0x00000000
        /*0040*/ 	.short	0x0003
        /*0042*/ 	.short	0x0018
        /*0044*/ 	.byte	0x00, 0xf4, 0x21, 0x00


	//----- nvinfo : EIATTR_KPARAM_INFO
	.align		4
.L_19:
        /*0048*/ 	.byte	0x04, 0x17
        /*004a*/ 	.short	(.L_21 - .L_20)
.L_20:
        /*004c*/ 	.word	0x00000000
        /*0050*/ 	.short	0x0002
        /*0052*/ 	.short	0x0010
        /*0054*/ 	.byte	0x00, 0xf4, 0x21, 0x00


	//----- nvinfo : EIATTR_KPARAM_INFO
	.align		4
.L_21:
        /*0058*/ 	.byte	0x04, 0x17
        /*005a*/ 	.short	(.L_23 - .L_22)
.L_22:
        /*005c*/ 	.word	0x00000000
        /*0060*/ 	.short	0x0001
        /*0062*/ 	.short	0x0008
        /*0064*/ 	.byte	0x00, 0xf4, 0x21, 0x00


	//----- nvinfo : EIATTR_KPARAM_INFO
	.align		4
.L_23:
        /*0068*/ 	.byte	0x04, 0x17
        /*006a*/ 	.short	(.L_25 - .L_24)
.L_24:
        /*006c*/ 	.word	0x00000000
        /*0070*/ 	.short	0x0000
        /*0072*/ 	.short	0x0000
        /*0074*/ 	.byte	0x00, 0xf4, 0x21, 0x00


	//----- nvinfo : EIATTR_SPARSE_MMA_MASK
	.align		4
.L_25:
        /*0078*/ 	.byte	0x03, 0x50
        /*007a*/ 	.short	0x0000


	//----- nvinfo : EIATTR_MAXREG_COUNT
	.align		4
        /*007c*/ 	.byte	0x03, 0x1b
        /*007e*/ 	.short	0x00ff


	//----- nvinfo : EIATTR_EXIT_INSTR_OFFSETS
	.align		4
        /*0080*/ 	.byte	0x04, 0x1c
        /*0082*/ 	.short	(.L_27 - .L_26)


	//   ....[0]....
.L_26:
        /*0084*/ 	.word	0x00000760


	//----- nvinfo : EIATTR_REQNTID
	.align		4
.L_27:
        /*0088*/ 	.byte	0x04, 0x10
        /*008a*/ 	.short	(.L_29 - .L_28)
.L_28:
        /*008c*/ 	.word	0x00000080
        /*0090*/ 	.word	0x00000001
        /*0094*/ 	.word	0x00000001


	//----- nvinfo : EIATTR_CBANK_PARAM_SIZE
	.align		4
.L_29:
        /*0098*/ 	.byte	0x03, 0x19
        /*009a*/ 	.short	0x0034


	//----- nvinfo : EIATTR_PARAM_CBANK
	.align		4
        /*009c*/ 	.byte	0x04, 0x0a
        /*009e*/ 	.short	(.L_31 - .L_30)
	.align		4
.L_30:
        /*00a0*/ 	.word	index@(.nv.constant0.triton_poi_fused__native_batch_norm_legit_no_training_relu_17)
        /*00a4*/ 	.short	0x0210
        /*00a6*/ 	.short	0x0034


	//----- nvinfo : EIATTR_SW_WAR
	.align		4
.L_31:
        /*00a8*/ 	.byte	0x04, 0x36
        /*00aa*/ 	.short	(.L_33 - .L_32)
.L_32:
        /*00ac*/ 	.word	0x00000008
.L_33:


//--------------------- .nv.callgraph             --------------------------
	.section	.nv.callgraph,"",@"SHT_CUDA_CALLGRAPH"
	.align	4
	.sectionentsize	8
	.align		4
        /*0000*/ 	.word	0x00000000
	.align		4
        /*0004*/ 	.word	0xffffffff
	.align		4
        /*0008*/ 	.word	0x00000000
	.align		4
        /*000c*/ 	.word	0xfffffffe
	.align		4
        /*0010*/ 	.word	0x00000000
	.align		4
        /*0014*/ 	.word	0xfffffffd
	.align		4
        /*0018*/ 	.word	0x00000000
	.align		4
        /*001c*/ 	.word	0xfffffffc


//--------------------- .nv.constant4             --------------------------
	.section	.nv.constant4,"a",@progbits
	.align	8
	.align		8
.nv.constant4:
        /*0000*/ 	.dword	_$_str
	.align		8
        /*0008*/ 	.dword	_$_str_$_2


//--------------------- .text.triton_poi_fused__native_batch_norm_legit_no_training_relu_17 --------------------------
	.section	.text.triton_poi_fused__native_batch_norm_legit_no_training_relu_17,"ax",@progbits
	.align	128
        .global         triton_poi_fused__native_batch_norm_legit_no_training_relu_17
        .type           triton_poi_fused__native_batch_norm_legit_no_training_relu_17,@function
        .size           triton_poi_fused__native_batch_norm_legit_no_training_relu_17,(.L_x_1 - triton_poi_fused__native_batch_norm_legit_no_training_relu_17)
        .other          triton_poi_fused__native_batch_norm_legit_no_training_relu_17,@"STO_CUDA_ENTRY STV_DEFAULT"
triton_poi_fused__native_batch_norm_legit_no_training_relu_17:
.text.triton_poi_fused__native_batch_norm_legit_no_training_relu_17:
[----:B------:R-:W-:Y:S01]  /*0000*/  LDC R1, c[0x0][0x28] ;  /* 0x00000a00ff017b82 */ /* 0x000fe20000000800 */
[----:B------:R-:W1:Y:S01]  /*0010*/  S2R R0, SR_TID.X ;  /* 0x0000000000007919 */ /* 0x000e620000002100 */
[----:B------:R-:W-:Y:S01]  /*0020*/  HFMA2.MMA R6, -RZ, RZ, 0, 0 ;  /* 0x00000000ff067435 */ /* 0x000fe200000001ff */
[----:B------:R-:W-:-:S05]  /*0030*/  MOV R16, RZ ;  /* 0x000000ff00107202 */ /* 0x000fca0000000f00 */
[----:B------:R-:W2:Y:S01]  /*0040*/  LDC.64 R8, c[0x0][0x220] ;  /* 0x00008800ff087b82 */ /* 0x000ea20000000a00 */
[----:B------:R-:W3:Y:S01]  /*0050*/  S2R R7, SR_CTAID.X ;  /* 0x0000000000077919 */ /* 0x000ee20000002500 */
[----:B------:R-:W-:-:S06]  /*0060*/  ULDC.64 UR4, c[0x0][0x208] ;  /* 0x0000820000047ab9 */ /* 0x000fcc0000000a00 */
[----:B------:R-:W4:Y:S08]  /*0070*/  LDC.64 R28, c[0x0][0x218] ;  /* 0x00008600ff1c7b82 */ /* 0x000f300000000a00 */
[----:B------:R-:W5:Y:S08]  /*0080*/  LDC.64 R26, c[0x0][0x210] ;  /* 0x00008400ff1a7b82 */ /* 0x000f700000000a00 */
[----:B------:R-:W4:Y:S01]  /*0090*/  LDC.64 R20, c[0x0][0x228] ;  /* 0x00008a00ff147b82 */ /* 0x000f220000000a00 */
[----:B-1----:R-:W-:-:S07]  /*00a0*/  SHF.L.U32 R0, R0, 0x2, RZ ;  /* 0x0000000200007819 */ /* 0x002fce00000006ff */
[----:B------:R-:W1:Y:S01]  /*00b0*/  LDC.64 R18, c[0x0][0x230] ;  /* 0x00008c00ff127b82 */ /* 0x000e620000000a00 */
[----:B------:R-:W-:-:S04]  /*00c0*/  LOP3.LUT R0, R0, 0x1fc, RZ, 0xc0, !PT ;  /* 0x000001fc00007812 */ /* 0x000fc800078ec0ff */
[----:B---3--:R-:W-:-:S04]  /*00d0*/  LEA R7, R7, R0, 0xa ;  /* 0x0000000007077211 */ /* 0x008fc800078e50ff */
[----:B------:R-:W-:Y:S01]  /*00e0*/  IADD3 R17, R7, 0x200, RZ ;  /* 0x0000020007117810 */ /* 0x000fe20007ffe0ff */
[----:B------:R-:W-:-:S04]  /*00f0*/  IMAD.HI R3, R7, -0x6e5d4c3b, R6 ;  /* 0x91a2b3c507037827 */ /* 0x000fc800078e0206 */
[----:B------:R-:W-:Y:S01]  /*0100*/  IMAD.HI R5, R17, -0x6e5d4c3b, R16 ;  /* 0x91a2b3c511057827 */ /* 0x000fe200078e0210 */
[----:B------:R-:W-:-:S04]  /*0110*/  SHF.R.U32.HI R6, RZ, 0x1f, R3 ;  /* 0x0000001fff067819 */ /* 0x000fc80000011603 */
[----:B------:R-:W-:Y:S02]  /*0120*/  SHF.R.U32.HI R16, RZ, 0x1f, R5 ;  /* 0x0000001fff107819 */ /* 0x000fe40000011605 */
[----:B------:R-:W-:Y:S02]  /*0130*/  LEA.HI.SX32 R25, R3, R6, 0x17 ;  /* 0x0000000603197211 */ /* 0x000fe400078fbaff */
[----:B------:R-:W-:Y:S02]  /*0140*/  LEA.HI.SX32 R0, R5, R16, 0x17 ;  /* 0x0000001005007211 */ /* 0x000fe400078fbaff */
[----:B------:R-:W-:Y:S02]  /*0150*/  LEA.HI R2, R25, R25, RZ, 0x8 ;  /* 0x0000001919027211 */ /* 0x000fe400078f40ff */
[----:B------:R-:W-:Y:S02]  /*0160*/  LEA.HI R4, R0, R0, RZ, 0x8 ;  /* 0x0000000000047211 */ /* 0x000fe400078f40ff */
[----:B------:R-:W-:-:S02]  /*0170*/  LOP3.LUT R2, R2, 0xffffff00, RZ, 0xc0, !PT ;  /* 0xffffff0002027812 */ /* 0x000fc400078ec0ff */
[----:B------:R-:W-:Y:S02]  /*0180*/  LOP3.LUT R13, R4, 0xffffff00, RZ, 0xc0, !PT ;  /* 0xffffff00040d7812 */ /* 0x000fe400078ec0ff */
[----:B------:R-:W-:Y:S02]  /*0190*/  IADD3 R25, R25, -R2, RZ ;  /* 0x8000000219197210 */ /* 0x000fe40007ffe0ff */
[----:B------:R-:W-:-:S03]  /*01a0*/  IADD3 R0, R0, -R13, RZ ;  /* 0x8000000d00007210 */ /* 0x000fc60007ffe0ff */
[----:B--2---:R-:W-:-:S04]  /*01b0*/  IMAD.WIDE R10, R25, 0x4, R8 ;  /* 0x00000004190a7825 */ /* 0x004fc800078e0208 */
[----:B------:R-:W-:Y:S01]  /*01c0*/  IMAD.WIDE R14, R0, 0x4, R8 ;  /* 0x00000004000e7825 */ /* 0x000fe200078e0208 */
[----:B------:R-:W2:Y:S04]  /*01d0*/  LDG.E.EL R2, desc[UR4][R10.64] ;  /* 0x000000040a027981 */ /* 0x000ea8000c2e1900 */
[----:B------:R-:W3:Y:S01]  /*01e0*/  LDG.E.EL R4, desc[UR4][R14.64] ;  /* 0x000000040e047981 */ /* 0x000ee2000c2e1900 */
[----:B----4-:R-:W-:-:S04]  /*01f0*/  IMAD.WIDE R22, R25, 0x4, R28 ;  /* 0x0000000419167825 */ /* 0x010fc800078e021c */
[----:B-----5:R-:W-:Y:S02]  /*0200*/  IMAD.WIDE R26, R7, 0x4, R26 ;  /* 0x00000004071a7825 */ /* 0x020fe400078e021a */
[----:B------:R-:W4:Y:S02]  /*0210*/  LDG.E.EL R22, desc[UR4][R22.64] ;  /* 0x0000000416167981 */ /* 0x000f24000c2e1900 */
[C---:B0-----:R-:W-:Y:S02]  /*0220*/  IMAD.WIDE R12, R25.reuse, 0x4, R20 ;  /* 0x00000004190c7825 */ /* 0x041fe400078e0214 */
[----:B------:R-:W4:Y:S02]  /*0230*/  LDG.E.128 R8, desc[UR4][R26.64] ;  /* 0x000000041a087981 */ /* 0x000f24000c1e1d00 */
[----:B-1----:R-:W-:-:S04]  /*0240*/  IMAD.WIDE R24, R25, 0x4, R18 ;  /* 0x0000000419187825 */ /* 0x002fc800078e0212 */
[C---:B------:R-:W-:Y:S01]  /*0250*/  IMAD.WIDE R28, R0.reuse, 0x4, R28 ;  /* 0x00000004001c7825 */ /* 0x040fe200078e021c */
[----:B------:R-:W5:Y:S04]  /*0260*/  LDG.E.EL R23, desc[UR4][R12.64] ;  /* 0x000000040c177981 */ /* 0x000f68000c2e1900 */
[----:B------:R-:W5:Y:S01]  /*0270*/  LDG.E.EL R24, desc[UR4][R24.64] ;  /* 0x0000000418187981 */ /* 0x000f62000c2e1900 */
[----:B------:R-:W-:-:S03]  /*0280*/  IMAD.WIDE R20, R0, 0x4, R20 ;  /* 0x0000000400147825 */ /* 0x000fc600078e0214 */
[----:B------:R0:W4:Y:S01]  /*0290*/  LDG.E.128 R12, desc[UR4][R26.64+0x800] ;  /* 0x000800041a0c7981 */ /* 0x000122000c1e1d00 */
[----:B------:R-:W-:-:S03]  /*02a0*/  IMAD.WIDE R18, R0, 0x4, R18 ;  /* 0x0000000400127825 */ /* 0x000fc600078e0212 */
[----:B------:R-:W4:Y:S04]  /*02b0*/  LDG.E.EL R25, desc[UR4][R28.64] ;  /* 0x000000041c197981 */ /* 0x000f28000c2e1900 */
[----:B------:R-:W4:Y:S04]  /*02c0*/  LDG.E.EL R20, desc[UR4][R20.64] ;  /* 0x0000000414147981 */ /* 0x000f28000c2e1900 */
[----:B------:R1:W4:Y:S01]  /*02d0*/  LDG.E.EL R19, desc[UR4][R18.64] ;  /* 0x0000000412137981 */ /* 0x000322000c2e1900 */
[----:B0-----:R-:W-:Y:S01]  /*02e0*/  HFMA2.MMA R27, -RZ, RZ, 1.625, 0 ;  /* 0x3e800000ff1b7435 */ /* 0x001fe200000001ff */
[----:B------:R-:W-:-:S02]  /*02f0*/  LEA.HI.SX32 R3, R3, R6, 0xf ;  /* 0x0000000603037211 */ /* 0x000fc400078f7aff */
[----:B------:R-:W-:-:S03]  /*0300*/  LEA.HI.SX32 R16, R5, R16, 0xf ;  /* 0x0000001005107211 */ /* 0x000fc600078f7aff */
[----:B------:R-:W-:-:S04]  /*0310*/  IMAD R6, R3, -0x38400, R7 ;  /* 0xfffc7c0003067824 */ /* 0x000fc800078e0207 */
[----:B------:R-:W-:Y:S02]  /*0320*/  IMAD R5, R3, 0xe1000, R6 ;  /* 0x000e100003057824 */ /* 0x000fe400078e0206 */
[----:B------:R-:W-:-:S04]  /*0330*/  IMAD R7, R16, -0x38400, R17 ;  /* 0xfffc7c0010077824 */ /* 0x000fc800078e0211 */
[----:B------:R-:W-:Y:S02]  /*0340*/  IMAD R7, R16, 0xe1000, R7 ;  /* 0x000e100010077824 */ /* 0x000fe400078e0207 */
[----:B--2---:R-:W-:Y:S01]  /*0350*/  FADD R2, R2, 0.0010000000474974513054 ;  /* 0x3a83126f02027421 */ /* 0x004fe20000000000 */
[----:B---3--:R-:W-:-:S03]  /*0360*/  FADD R4, R4, 0.0010000000474974513054 ;  /* 0x3a83126f04047421 */ /* 0x008fc60000000000 */
[----:B------:R-:W0:Y:S08]  /*0370*/  MUFU.SQRT R0, R2 ;  /* 0x0000000200007308 */ /* 0x000e300000002000 */
[----:B-1----:R-:W1:Y:S01]  /*0380*/  MUFU.SQRT R18, R4 ;  /* 0x0000000400127308 */ /* 0x002e620000002000 */
[C---:B0-----:R-:W-:Y:S02]  /*0390*/  FSETP.GT.AND P0, PT, R0.reuse, 8.50705917302346158658e+37, PT ;  /* 0x7e8000000000780b */ /* 0x041fe40003f04000 */
[----:B------:R-:W-:-:S02]  /*03a0*/  FSETP.GEU.AND P2, PT, R0, 1.175494350822287508e-38, PT ;  /* 0x008000000000780b */ /* 0x000fc40003f4e000 */
[C---:B-1----:R-:W-:Y:S02]  /*03b0*/  FSETP.GT.AND P1, PT, R18.reuse, 8.50705917302346158658e+37, PT ;  /* 0x7e8000001200780b */ /* 0x042fe40003f24000 */
[----:B------:R-:W-:-:S07]  /*03c0*/  FSETP.GEU.AND P3, PT, R18, 1.175494350822287508e-38, PT ;  /* 0x008000001200780b */ /* 0x000fce0003f6e000 */
[----:B------:R-:W-:-:S04]  /*03d0*/  @P0 FMUL R0, R0, 0.25 ;  /* 0x3e80000000000820 */ /* 0x000fc80000400000 */
[----:B------:R-:W-:Y:S01]  /*03e0*/  @!P2 FMUL R0, R0, 16777216 ;  /* 0x4b8000000000a820 */ /* 0x000fe20000400000 */
[----:B------:R-:W-:-:S04]  /*03f0*/  @P1 FMUL R18, R18, 0.25 ;  /* 0x3e80000012121820 */ /* 0x000fc80000400000 */
[----:B------:R-:W-:Y:S01]  /*0400*/  @!P3 FMUL R18, R18, 16777216 ;  /* 0x4b8000001212b820 */ /* 0x000fe20000400000 */
[----:B------:R-:W0:Y:S01]  /*0410*/  MUFU.RCP R0, R0 ;  /* 0x0000000000007308 */ /* 0x000e220000001000 */
[----:B------:R-:W-:-:S07]  /*0420*/  FSEL R21, R27, 1, P0 ;  /* 0x3f8000001b157808 */ /* 0x000fce0000000000 */
[----:B------:R-:W1:Y:S01]  /*0430*/  MUFU.RCP R2, R18 ;  /* 0x0000001200027308 */ /* 0x000e620000001000 */
[----:B------:R-:W-:Y:S01]  /*0440*/  FSEL R27, R27, 1, P1 ;  /* 0x3f8000001b1b7808 */ /* 0x000fe20000800000 */
[----:B------:R-:W-:-:S04]  /*0450*/  @!P2 FMUL R21, R21, 16777216 ;  /* 0x4b8000001515a820 */ /* 0x000fc80000400000 */
[----:B------:R-:W-:Y:S01]  /*0460*/  @!P3 FMUL R27, R27, 16777216 ;  /* 0x4b8000001b1bb820 */ /* 0x000fe20000400000 */
[----:B0-----:R-:W-:Y:S01]  /*0470*/  FMUL R21, R0, R21 ;  /* 0x0000001500157220 */ /* 0x001fe20000400000 */
[--C-:B----4-:R-:W-:Y:S01]  /*0480*/  FADD R8, R8, -R22.reuse ;  /* 0x8000001608087221 */ /* 0x110fe20000000000 */
[--C-:B------:R-:W-:Y:S01]  /*0490*/  FADD R4, R9, -R22.reuse ;  /* 0x8000001609047221 */ /* 0x100fe20000000000 */
[--C-:B------:R-:W-:Y:S01]  /*04a0*/  FADD R10, R10, -R22.reuse ;  /* 0x800000160a0a7221 */ /* 0x100fe20000000000 */
[----:B-1----:R-:W-:Y:S02]  /*04b0*/  FMUL R0, R2, R27 ;  /* 0x0000001b02007220 */ /* 0x002fe40000400000 */
[----:B------:R-:W0:Y:S01]  /*04c0*/  LDC.64 R2, c[0x0][0x238] ;  /* 0x00008e00ff027b82 */ /* 0x000e220000000a00 */
[----:B------:R-:W-:Y:S01]  /*04d0*/  FADD R22, R11, -R22 ;  /* 0x800000160b167221 */ /* 0x000fe20000000000 */
[C---:B------:R-:W-:Y:S01]  /*04e0*/  FMUL R8, R21.reuse, R8 ;  /* 0x0000000815087220 */ /* 0x040fe20000400000 */
[C---:B------:R-:W-:Y:S01]  /*04f0*/  FMUL R11, R21.reuse, R4 ;  /* 0x00000004150b7220 */ /* 0x040fe20000400000 */
[----:B------:R-:W-:-:S02]  /*0500*/  FMUL R9, R21, R10 ;  /* 0x0000000a15097220 */ /* 0x000fc40000400000 */
[C-C-:B-----5:R-:W-:Y:S01]  /*0510*/  FFMA R4, R23.reuse, R8, R24.reuse ;  /* 0x0000000817047223 */ /* 0x160fe20000000018 */
[C-C-:B------:R-:W-:Y:S01]  /*0520*/  FFMA R8, R23.reuse, R11, R24.reuse ;  /* 0x0000000b17087223 */ /* 0x140fe20000000018 */
[--C-:B------:R-:W-:Y:S01]  /*0530*/  FFMA R6, R23, R9, R24.reuse ;  /* 0x0000000917067223 */ /* 0x100fe20000000018 */
[----:B------:R-:W-:Y:S01]  /*0540*/  FMUL R21, R21, R22 ;  /* 0x0000001615157220 */ /* 0x000fe20000400000 */
[--C-:B------:R-:W-:Y:S01]  /*0550*/  FADD R9, R12, -R25.reuse ;  /* 0x800000190c097221 */ /* 0x100fe20000000000 */
[--C-:B------:R-:W-:Y:S01]  /*0560*/  FADD R13, R13, -R25.reuse ;  /* 0x800000190d0d7221 */ /* 0x100fe20000000000 */
[--C-:B------:R-:W-:Y:S01]  /*0570*/  FADD R11, R14, -R25.reuse ;  /* 0x800000190e0b7221 */ /* 0x100fe20000000000 */
[----:B------:R-:W-:Y:S01]  /*0580*/  FADD R15, R15, -R25 ;  /* 0x800000190f0f7221 */ /* 0x000fe20000000000 */
[----:B------:R-:W-:Y:S01]  /*0590*/  FFMA R23, R23, R21, R24 ;  /* 0x0000001517177223 */ /* 0x000fe20000000018 */
[C---:B------:R-:W-:Y:S01]  /*05a0*/  FMUL R9, R0.reuse, R9 ;  /* 0x0000000900097220 */ /* 0x040fe20000400000 */
[C---:B------:R-:W-:Y:S01]  /*05b0*/  FMUL R12, R0.reuse, R13 ;  /* 0x0000000d000c7220 */ /* 0x040fe20000400000 */
[C---:B------:R-:W-:Y:S01]  /*05c0*/  FMUL R10, R0.reuse, R11 ;  /* 0x0000000b000a7220 */ /* 0x040fe20000400000 */
[----:B------:R-:W-:Y:S01]  /*05d0*/  FMUL R0, R0, R15 ;  /* 0x0000000f00007220 */ /* 0x000fe20000400000 */
[C-C-:B------:R-:W-:Y:S01]  /*05e0*/  FFMA R9, R20.reuse, R9, R19.reuse ;  /* 0x0000000914097223 */ /* 0x140fe20000000013 */
[C-C-:B------:R-:W-:Y:S01]  /*05f0*/  FFMA R13, R20.reuse, R12, R19.reuse ;  /* 0x0000000c140d7223 */ /* 0x140fe20000000013 */
[C-C-:B------:R-:W-:Y:S01]  /*0600*/  FFMA R14, R20.reuse, R10, R19.reuse ;  /* 0x0000000a140e7223 */ /* 0x140fe20000000013 */
[----:B------:R-:W-:Y:S01]  /*0610*/  FFMA R0, R20, R0, R19 ;  /* 0x0000000014007223 */ /* 0x000fe20000000013 */
[----:B------:R-:W-:Y:S01]  /*0620*/  FSETP.GEU.AND P6, PT, R23, RZ, PT ;  /* 0x000000ff1700720b */ /* 0x000fe20003fce000 */
[----:B0-----:R-:W-:Y:S01]  /*0630*/  IMAD.WIDE R10, R5, 0x4, R2 ;  /* 0x00000004050a7825 */ /* 0x001fe200078e0202 */
[----:B------:R-:W-:-:S02]  /*0640*/  FSETP.GEU.AND P0, PT, R6, RZ, PT ;  /* 0x000000ff0600720b */ /* 0x000fc40003f0e000 */
[----:B------:R-:W-:Y:S01]  /*0650*/  FSETP.GEU.AND P1, PT, R8, RZ, PT ;  /* 0x000000ff0800720b */ /* 0x000fe20003f2e000 */
[----:B------:R-:W-:Y:S01]  /*0660*/  IMAD.WIDE R2, R7, 0x4, R2 ;  /* 0x0000000407027825 */ /* 0x000fe200078e0202 */
[----:B------:R-:W-:Y:S02]  /*0670*/  FSETP.GEU.AND P2, PT, R4, RZ, PT ;  /* 0x000000ff0400720b */ /* 0x000fe40003f4e000 */
[----:B------:R-:W-:Y:S02]  /*0680*/  SEL R7, R23, RZ, P6 ;  /* 0x000000ff17077207 */ /* 0x000fe40003000000 */
[----:B------:R-:W-:Y:S02]  /*0690*/  FSETP.GEU.AND P3, PT, R0, RZ, PT ;  /* 0x000000ff0000720b */ /* 0x000fe40003f6e000 */
[----:B------:R-:W-:Y:S02]  /*06a0*/  FSETP.GEU.AND P4, PT, R14, RZ, PT ;  /* 0x000000ff0e00720b */ /* 0x000fe40003f8e000 */
[----:B------:R-:W-:-:S02]  /*06b0*/  FSETP.GEU.AND P5, PT, R9, RZ, PT ;  /* 0x000000ff0900720b */ /* 0x000fc40003fae000 */
[----:B------:R-:W-:Y:S02]  /*06c0*/  FSETP.GEU.AND P6, PT, R13, RZ, PT ;  /* 0x000000ff0d00720b */ /* 0x000fe40003fce000 */
[----:B------:R-:W-:Y:S02]  /*06d0*/  SEL R6, R6, RZ, P0 ;  /* 0x000000ff06067207 */ /* 0x000fe40000000000 */
[----:B------:R-:W-:Y:S02]  /*06e0*/  SEL R5, R8, RZ, P1 ;  /* 0x000000ff08057207 */ /* 0x000fe40000800000 */
[----:B------:R-:W-:Y:S02]  /*06f0*/  SEL R4, R4, RZ, P2 ;  /* 0x000000ff04047207 */ /* 0x000fe40001000000 */
[----:B------:R-:W-:Y:S02]  /*0700*/  SEL R15, R0, RZ, P3 ;  /* 0x000000ff000f7207 */ /* 0x000fe40001800000 */
[----:B------:R-:W-:-:S02]  /*0710*/  SEL R14, R14, RZ, P4 ;  /* 0x000000ff0e0e7207 */ /* 0x000fc40002000000 */
[----:B------:R-:W-:Y:S02]  /*0720*/  SEL R12, R9, RZ, P5 ;  /* 0x000000ff090c7207 */ /* 0x000fe40002800000 */
[----:B------:R-:W-:Y:S01]  /*0730*/  SEL R13, R13, RZ, P6 ;  /* 0x000000ff0d0d7207 */ /* 0x000fe20003000000 */
[----:B------:R-:W-:Y:S04]  /*0740*/  STG.E.128 desc[UR4][R10.64], R4 ;  /* 0x000000040a007986 */ /* 0x000fe8000c101d04 */
[----:B------:R-:W-:Y:S01]  /*0750*/  STG.E.128 desc[UR4][R2.64], R12 ;  /* 0x0000000c02007986 */ /* 0x000fe2000c101d04 */
[----:B------:R-:W-:Y:S05]  /*0760*/  EXIT ;  /* 0x000000000000794d */ /* 0x000fea0003800000 */
.L_x_0:
[----:B------:R-:W-:-:S00]  /*0770*/  BRA `(.L_x_0) ;  /* 0xfffffffc00fc7947 */ /* 0x000fc0000383ffff */
[----:B------:R-:W-:-:S00]  /*0780*/  NOP ;  /* 0x0000000000007918 */ /* 0x000fc00000000000 */
[----:B------:R-:W-:-:S00]  /*0790*/  NOP ;  /* 0x0000000000007918 */ /* 0x000fc00000000000 */
[----:B------:R-:W-:-:S00]  /*07a0*/  NOP ;  /* 0x0000000000007918 */ /* 0x000fc00000000000 */
[----:B------:R-:W-:-:S00]  /*07b0*/  NOP ;  /* 0x0000000000007918 */ /* 0x000fc00000000000 */
[----:B------:R-:W-:-:S00]  /*07c0*/  NOP ;  /* 0x0000000000007918 */ /* 0x000fc00000000000 */
[----:B------:R-:W-:-:S00]  /*07d0*/  NOP ;  /* 0x0000000000007918 */ /* 0x000fc00000000000 */
[----:B------:R-:W-:-:S00]  /*07e0*/  NOP ;  /* 0x0000000000007918 */ /* 0x000fc00000000000 */
[----:B------:R-:W-:-:S00]  /*07f0*/  NOP ;  /* 0x0000000000007918 */ /* 0x000fc00000000000 */
.L_x_1:


//--------------------- .nv.global.init           --------------------------
	.section	.nv.global.init,"aw",@progbits
.nv.global.init:
	.type		_$_str,@object
	.size		_$_str,(_$_str_$_2 - _$_str)
_$_str:
        /*0000*/ 	.byte	0x5f, 0x5f, 0x43, 0x55, 0x44, 0x41, 0x5f, 0x46, 0x54, 0x5a, 0x00
	.type		_$_str_$_2,@object
	.size		_$_str_$_2,(.L_1 - _$_str_$_2)
_$_str_$_2:
        /*000b*/ 	.byte	0x5f, 0x5f, 0x43, 0x55, 0x44, 0x41, 0x5f, 0x50, 0x52, 0x45, 0x43, 0x5f, 0x53, 0x51, 0x52, 0x54
        /*001b*/ 	.byte	0x00
.L_1:


//--------------------- .nv.constant0.triton_poi_fused__native_batch_norm_legit_no_training_relu_17 --------------------------
	.section	.nv.constant0.triton_poi_fused__native_batch_norm_legit_no_training_relu_17,"a",@progbits
	.sectionflags	@""
	.align	4
.nv.constant0.triton_poi_fused__native_batch_norm_legit_no_training_relu_17:
	.zero		580
